//
// Generated by NVIDIA NVVM Compiler
//
// Compiler Build ID: CL-36424714
// Cuda compilation tools, release 13.0, V13.0.88
// Based on NVVM 20.0.0
//

.version 9.0
.target sm_100
.address_size 64

	// .globl	_Z12reduceKernelPjS_j
// _ZZ12reduceKernelPjS_jE4temp has been demoted

.visible .entry _Z12reduceKernelPjS_j(
	.param .u64 .ptr .align 1 _Z12reduceKernelPjS_j_param_0,
	.param .u64 .ptr .align 1 _Z12reduceKernelPjS_j_param_1,
	.param .u32 _Z12reduceKernelPjS_j_param_2
)
{
	.reg .pred 	%p<7>;
	.reg .b32 	%r<19>;
	.reg .b64 	%rd<9>;
	// demoted variable
	.shared .align 4 .b8 _ZZ12reduceKernelPjS_jE4temp[128];
	ld.param.u64 	%rd2, [_Z12reduceKernelPjS_j_param_0];
	ld.param.u64 	%rd1, [_Z12reduceKernelPjS_j_param_1];
	ld.param.u32 	%r8, [_Z12reduceKernelPjS_j_param_2];
	cvta.to.global.u64 	%rd3, %rd2;
	mov.u32 	%r1, %tid.x;
	mov.u32 	%r18, %ntid.x;
	mov.u32 	%r3, %ctaid.x;
	mad.lo.s32 	%r4, %r18, %r3, %r1;
	mul.wide.s32 	%rd4, %r4, 4;
	add.s64 	%rd5, %rd3, %rd4;
	ld.global.u32 	%r9, [%rd5];
	shl.b32 	%r10, %r1, 2;
	mov.u32 	%r11, _ZZ12reduceKernelPjS_jE4temp;
	add.s32 	%r5, %r11, %r10;
	st.shared.u32 	[%r5], %r9;
	bar.sync 	0;
	setp.lt.u32 	%p1, %r18, 2;
	@%p1 bra 	$L__BB0_4;
$L__BB0_1:
	setp.ge.u32 	%p2, %r4, %r8;
	shr.u32 	%r7, %r18, 1;
	setp.ge.u32 	%p3, %r1, %r7;
	or.pred  	%p4, %p2, %p3;
	@%p4 bra 	$L__BB0_3;
	shl.b32 	%r12, %r7, 2;
	add.s32 	%r13, %r5, %r12;
	ld.shared.u32 	%r14, [%r13];
	ld.shared.u32 	%r15, [%r5];
	add.s32 	%r16, %r15, %r14;
	st.shared.u32 	[%r5], %r16;
$L__BB0_3:
	bar.sync 	0;
	setp.gt.u32 	%p5, %r18, 3;
	mov.u32 	%r18, %r7;
	@%p5 bra 	$L__BB0_1;
$L__BB0_4:
	setp.ne.s32 	%p6, %r1, 0;
	@%p6 bra 	$L__BB0_6;
	ld.shared.u32 	%r17, [_ZZ12reduceKernelPjS_jE4temp];
	cvta.to.global.u64 	%rd6, %rd1;
	mul.wide.u32 	%rd7, %r3, 4;
	add.s64 	%rd8, %rd6, %rd7;
	st.global.u32 	[%rd8], %r17;
$L__BB0_6:
	ret;

}


// ===== COMPILED SASS (sm_100) =====

	.target	sm_100

	.elftype	@"ET_EXEC"


//--------------------- .note.nv.tkinfo           --------------------------
	.section	.note.nv.tkinfo,"",@"SHT_NOTE"
	.sectionflags	@"SHF_NOTE_NV_TKINFO"
	.tkinfo
        /*0018*/ 	.word	0x00000002
        /*0030*/ 	.string	""
        /*0030*/ 	.string	"ptxas"
        /*0030*/ 	.string	"Cuda compilation tools, release 13.0, V13.0.88"
        /*0030*/ 	.string	"Build cuda_13.0.r13.0/compiler.36424714_0"
        /*0030*/ 	.string	"-arch sm_100 -m 64 "



//--------------------- .note.nv.cuinfo           --------------------------
	.section	.note.nv.cuinfo,"",@"SHT_NOTE"
	.sectionflags	@"SHF_NOTE_NV_CUINFO"
        /*0018*/ 	.short	0x0002
        /*001a*/ 	.short	0x0064
        /*001c*/ 	.short	0x0082
	.zero		2


//--------------------- .nv.info                  --------------------------
	.section	.nv.info,"",@"SHT_CUDA_INFO"
	.align	4


	//----- nvinfo : EIATTR_REGCOUNT
	.align		4
        /*0000*/ 	.byte	0x04, 0x2f
        /*0002*/ 	.short	(.L_1 - .L_0)
	.align		4
.L_0:
        /*0004*/ 	.word	index@(_Z12reduceKernelPjS_j)
        /*0008*/ 	.word	0x0000000c


	//----- nvinfo : EIATTR_FRAME_SIZE
	.align		4
.L_1:
        /*000c*/ 	.byte	0x04, 0x11
        /*000e*/ 	.short	(.L_3 - .L_2)
	.align		4
.L_2:
        /*0010*/ 	.word	index@(_Z12reduceKernelPjS_j)
        /*0014*/ 	.word	0x00000000


	//----- nvinfo : EIATTR_MIN_STACK_SIZE
	.align		4
.L_3:
        /*0018*/ 	.byte	0x04, 0x12
        /*001a*/ 	.short	(.L_5 - .L_4)
	.align		4
.L_4:
        /*001c*/ 	.word	index@(_Z12reduceKernelPjS_j)
        /*0020*/ 	.word	0x00000000
.L_5:


//--------------------- .nv.compat                --------------------------
	.section	.nv.compat,"",@"SHT_CUDA_COMPAT_INFO"
	.align	4
        /*0000*/ 	.byte	0x02, 0x09, 0x00, 0x00, 0x02, 0x02, 0x01, 0x00, 0x02, 0x05, 0x05, 0x00, 0x03, 0x07, 0x01, 0x01
        /*0010*/ 	.byte	0x02, 0x03, 0x00, 0x00, 0x02, 0x06, 0x01, 0x00, 0x04, 0x0b, 0x08, 0x00, 0x09, 0x00, 0x00, 0x00
        /*0020*/ 	.byte	0x00, 0x00, 0x00, 0x00


//--------------------- .nv.info._Z12reduceKernelPjS_j --------------------------
	.section	.nv.info._Z12reduceKernelPjS_j,"",@"SHT_CUDA_INFO"
	.sectionflags	@""
	.align	4


	//----- nvinfo : EIATTR_CUDA_API_VERSION
	.align		4
        /*0000*/ 	.byte	0x04, 0x37
        /*0002*/ 	.short	(.L_7 - .L_6)
.L_6:
        /*0004*/ 	.word	0x00000082


	//----- nvinfo : EIATTR_KPARAM_INFO
	.align		4
.L_7:
        /*0008*/ 	.byte	0x04, 0x17
        /*000a*/ 	.short	(.L_9 - .L_8)
.L_8:
        /*000c*/ 	.word	0x00000000
        /*0010*/ 	.short	0x0002
        /*0012*/ 	.short	0x0010
        /*0014*/ 	.byte	0x00, 0xf0, 0x11, 0x00


	//----- nvinfo : EIATTR_KPARAM_INFO
	.align		4
.L_9:
        /*0018*/ 	.byte	0x04, 0x17
        /*001a*/ 	.short	(.L_11 - .L_10)
.L_10:
        /*001c*/ 	.word	0x00000000
        /*0020*/ 	.short	0x0001
        /*0022*/ 	.short	0x0008
        /*0024*/ 	.byte	0x00, 0xf5, 0x21, 0x00


	//----- nvinfo : EIATTR_KPARAM_INFO
	.align		4
.L_11:
        /*0028*/ 	.byte	0x04, 0x17
        /*002a*/ 	.short	(.L_13 - .L_12)
.L_12:
        /*002c*/ 	.word	0x00000000
        /*0030*/ 	.short	0x0000
        /*0032*/ 	.short	0x0000
        /*0034*/ 	.byte	0x00, 0xf5, 0x21, 0x00


	//----- nvinfo : EIATTR_SPARSE_MMA_MASK
	.align		4
.L_13:
        /*0038*/ 	.byte	0x03, 0x50
        /*003a*/ 	.short	0x0000


	//----- nvinfo : EIATTR_MAXREG_COUNT
	.align		4
        /*003c*/ 	.byte	0x03, 0x1b
        /*003e*/ 	.short	0x00ff


	//----- nvinfo : EIATTR_NUM_BARRIERS
	.align		4
        /*0040*/ 	.byte	0x02, 0x4c
        /*0042*/ 	.byte	0x01
	.zero		1


	//----- nvinfo : EIATTR_MERCURY_ISA_VERSION
	.align		4
        /*0044*/ 	.byte	0x03, 0x5f
        /*0046*/ 	.short	0x0101


	//----- nvinfo : EIATTR_VRC_CTA_INIT_COUNT
	.align		4
        /*0048*/ 	.byte	0x02, 0x4a
	.zero		1
	.zero		1


	//----- nvinfo : EIATTR_EXIT_INSTR_OFFSETS
	.align		4
        /*004c*/ 	.byte	0x04, 0x1c
        /*004e*/ 	.short	(.L_15 - .L_14)


	//   ....[0]....
.L_14:
        /*0050*/ 	.word	0x00000210


	//   ....[1]....
        /*0054*/ 	.word	0x00000290


	//----- nvinfo : EIATTR_CBANK_PARAM_SIZE
	.align		4
.L_15:
        /*0058*/ 	.byte	0x03, 0x19
        /*005a*/ 	.short	0x0014


	//----- nvinfo : EIATTR_PARAM_CBANK
	.align		4
        /*005c*/ 	.byte	0x04, 0x0a
        /*005e*/ 	.short	(.L_17 - .L_16)
	.align		4
.L_16:
        /*0060*/ 	.word	index@(.nv.constant0._Z12reduceKernelPjS_j)
        /*0064*/ 	.short	0x0380
        /*0066*/ 	.short	0x0014


	//----- nvinfo : EIATTR_SW_WAR
	.align		4
.L_17:
        /*0068*/ 	.byte	0x04, 0x36
        /*006a*/ 	.short	(.L_19 - .L_18)
.L_18:
        /*006c*/ 	.word	0x00000008
.L_19:


//--------------------- .nv.callgraph             --------------------------
	.section	.nv.callgraph,"",@"SHT_CUDA_CALLGRAPH"
	.align	4
	.sectionentsize	8
	.align		4
        /*0000*/ 	.word	0x00000000
	.align		4
        /*0004*/ 	.word	0xffffffff
	.align		4
        /*0008*/ 	.word	0x00000000
	.align		4
        /*000c*/ 	.word	0xfffffffe
	.align		4
        /*0010*/ 	.word	0x00000000
	.align		4
        /*0014*/ 	.word	0xfffffffd
	.align		4
        /*0018*/ 	.word	0x00000000
	.align		4
        /*001c*/ 	.word	0xfffffffc


//--------------------- .text._Z12reduceKernelPjS_j --------------------------
	.section	.text._Z12reduceKernelPjS_j,"ax",@progbits
	.align	128
        .global         _Z12reduceKernelPjS_j
        .type           _Z12reduceKernelPjS_j,@function
        .size           _Z12reduceKernelPjS_j,(.L_x_3 - _Z12reduceKernelPjS_j)
        .other          _Z12reduceKernelPjS_j,@"STO_CUDA_ENTRY STV_DEFAULT"
_Z12reduceKernelPjS_j:
.text._Z12reduceKernelPjS_j:
[----:B------:R-:W-:Y:S01]  /*0000*/  LDC R1, c[0x0][0x37c] ;  /* 0x0000df00ff017b82 */ /* 0x000fe20000000800 */
[----:B------:R-:W0:Y:S07]  /*0010*/  S2R R6, SR_TID.X ;  /* 0x0000000000067919 */ /* 0x000e2e0000002100 */
[----:B------:R-:W1:Y:S01]  /*0020*/  LDC.64 R2, c[0x0][0x380] ;  /* 0x0000e000ff027b82 */ /* 0x000e620000000a00 */
[----:B------:R-:W0:Y:S01]  /*0030*/  LDCU UR8, c[0x0][0x360] ;  /* 0x00006c00ff0877ac */ /* 0x000e220008000800 */
[----:B------:R-:W0:Y:S01]  /*0040*/  S2R R9, SR_CTAID.X ;  /* 0x0000000000097919 */ /* 0x000e220000002500 */
[----:B------:R-:W2:Y:S01]  /*0050*/  LDCU.64 UR6, c[0x0][0x358] ;  /* 0x00006b00ff0677ac */ /* 0x000ea20008000a00 */
[----:B0-----:R-:W-:-:S04]  /*0060*/  IMAD R5, R9, UR8, R6 ;  /* 0x0000000809057c24 */ /* 0x001fc8000f8e0206 */
[----:B-1----:R-:W-:-:S06]  /*0070*/  IMAD.WIDE R2, R5, 0x4, R2 ;  /* 0x0000000405027825 */ /* 0x002fcc00078e0202 */
[----:B--2---:R-:W2:Y:S01]  /*0080*/  LDG.E R2, desc[UR6][R2.64] ;  /* 0x0000000602027981 */ /* 0x004ea2000c1e1900 */
[----:B------:R-:W0:Y:S01]  /*0090*/  S2UR UR5, SR_CgaCtaId ;  /* 0x00000000000579c3 */ /* 0x000e220000008800 */
[----:B------:R-:W-:Y:S01]  /*00a0*/  UMOV UR4, 0x400 ;  /* 0x0000040000047882 */ /* 0x000fe20000000000 */
[----:B------:R-:W-:Y:S01]  /*00b0*/  UISETP.GE.U32.AND UP0, UPT, UR8, 0x2, UPT ;  /* 0x000000020800788c */ /* 0x000fe2000bf06070 */
[----:B------:R-:W-:Y:S01]  /*00c0*/  ISETP.NE.AND P1, PT, R6, RZ, PT ;  /* 0x000000ff0600720c */ /* 0x000fe20003f25270 */
[----:B0-----:R-:W-:-:S06]  /*00d0*/  ULEA UR4, UR5, UR4, 0x18 ;  /* 0x0000000405047291 */ /* 0x001fcc000f8ec0ff */
[----:B------:R-:W-:-:S05]  /*00e0*/  LEA R7, R6, UR4, 0x2 ;  /* 0x0000000406077c11 */ /* 0x000fca000f8e10ff */
[----:B--2---:R0:W-:Y:S01]  /*00f0*/  STS [R7], R2 ;  /* 0x0000000207007388 */ /* 0x0041e20000000800 */
[----:B------:R-:W-:Y:S06]  /*0100*/  BAR.SYNC.DEFER_BLOCKING 0x0 ;  /* 0x0000000000007b1d */ /* 0x000fec0000010000 */
[----:B------:R-:W-:Y:S05]  /*0110*/  BRA.U !UP0, `(.L_x_0) ;  /* 0x00000001083c7547 */ /* 0x000fea000b800000 */
[----:B------:R-:W-:Y:S01]  /*0120*/  IMAD.U32 R0, RZ, RZ, UR8 ;  /* 0x00000008ff007e24 */ /* 0x000fe2000f8e00ff */
[----:B------:R-:W1:Y:S01]  /*0130*/  LDCU UR4, c[0x0][0x390] ;  /* 0x00007200ff0477ac */ /* 0x000e620008000800 */
[----:B------:R-:W-:-:S05]  /*0140*/  NOP ;  /* 0x0000000000007918 */ /* 0x000fca0000000000 */
.L_x_1:
[----:B------:R-:W-:-:S04]  /*0150*/  SHF.R.U32.HI R8, RZ, 0x1, R0 ;  /* 0x00000001ff087819 */ /* 0x000fc80000011600 */
[----:B------:R-:W-:-:S04]  /*0160*/  ISETP.GE.U32.AND P0, PT, R6, R8, PT ;  /* 0x000000080600720c */ /* 0x000fc80003f06070 */
[----:B-1----:R-:W-:-:S13]  /*0170*/  ISETP.GE.U32.OR P0, PT, R5, UR4, P0 ;  /* 0x0000000405007c0c */ /* 0x002fda0008706470 */
[----:B0-----:R-:W-:Y:S01]  /*0180*/  @!P0 IMAD R2, R8, 0x4, R7 ;  /* 0x0000000408028824 */ /* 0x001fe200078e0207 */
[----:B------:R-:W-:Y:S05]  /*0190*/  @!P0 LDS R3, [R7] ;  /* 0x0000000007038984 */ /* 0x000fea0000000800 */
[----:B------:R-:W0:Y:S02]  /*01a0*/  @!P0 LDS R2, [R2] ;  /* 0x0000000002028984 */ /* 0x000e240000000800 */
[----:B0-----:R-:W-:-:S05]  /*01b0*/  @!P0 IADD3 R4, PT, PT, R2, R3, RZ ;  /* 0x0000000302048210 */ /* 0x001fca0007ffe0ff */
[----:B------:R2:W-:Y:S01]  /*01c0*/  @!P0 STS [R7], R4 ;  /* 0x0000000407008388 */ /* 0x0005e20000000800 */
[----:B------:R-:W-:Y:S01]  /*01d0*/  BAR.SYNC.DEFER_BLOCKING 0x0 ;  /* 0x0000000000007b1d */ /* 0x000fe20000010000 */
[----:B------:R-:W-:Y:S01]  /*01e0*/  ISETP.GT.U32.AND P0, PT, R0, 0x3, PT ;  /* 0x000000030000780c */ /* 0x000fe20003f04070 */
[----:B------:R-:W-:-:S12]  /*01f0*/  IMAD.MOV.U32 R0, RZ, RZ, R8 ;  /* 0x000000ffff007224 */ /* 0x000fd800078e0008 */
[----:B--2---:R-:W-:Y:S05]  /*0200*/  @P0 BRA `(.L_x_1) ;  /* 0xfffffffc00d00947 */ /* 0x004fea000383ffff */
.L_x_0:
[----:B------:R-:W-:Y:S05]  /*0210*/  @P1 EXIT ;  /* 0x000000000000194d */ /* 0x000fea0003800000 */
[----:B------:R-:W1:Y:S01]  /*0220*/  S2UR UR5, SR_CgaCtaId ;  /* 0x00000000000579c3 */ /* 0x000e620000008800 */
[----:B------:R-:W-:-:S07]  /*0230*/  UMOV UR4, 0x400 ;  /* 0x0000040000047882 */ /* 0x000fce0000000000 */
[----:B0-----:R-:W0:Y:S01]  /*0240*/  LDC.64 R2, c[0x0][0x388] ;  /* 0x0000e200ff027b82 */ /* 0x001e220000000a00 */
[----:B-1----:R-:W-:Y:S01]  /*0250*/  ULEA UR4, UR5, UR4, 0x18 ;  /* 0x0000000405047291 */ /* 0x002fe2000f8ec0ff */
[----:B0-----:R-:W-:-:S08]  /*0260*/  IMAD.WIDE.U32 R2, R9, 0x4, R2 ;  /* 0x0000000409027825 */ /* 0x001fd000078e0002 */
[----:B------:R-:W0:Y:S04]  /*0270*/  LDS R5, [UR4] ;  /* 0x00000004ff057984 */ /* 0x000e280008000800 */
[----:B0-----:R-:W-:Y:S01]  /*0280*/  STG.E desc[UR6][R2.64], R5 ;  /* 0x0000000502007986 */ /* 0x001fe2000c101906 */
[----:B------:R-:W-:Y:S05]  /*0290*/  EXIT ;  /* 0x000000000000794d */ /* 0x000fea0003800000 */
.L_x_2:
[----:B------:R-:W-:-:S00]  /*02a0*/  BRA `(.L_x_2) ;  /* 0xfffffffc00fc7947 */ /* 0x000fc0000383ffff */
[----:B------:R-:W-:-:S00]  /*02b0*/  NOP ;  /* 0x0000000000007918 */ /* 0x000fc00000000000 */
        /* <DEDUP_REMOVED lines=12> */
.L_x_3:


//--------------------- .nv.shared._Z12reduceKernelPjS_j --------------------------
	.section	.nv.shared._Z12reduceKernelPjS_j,"aw",@nobits
	.sectionflags	@""
	.align	4
.nv.shared._Z12reduceKernelPjS_j:
	.zero		1152


//--------------------- .nv.shared.reserved.0     --------------------------
	.section	.nv.shared.reserved.0,"aw",@nobits
	.weak		__nv_reservedSMEM_offset_0_alias
	.size		__nv_reservedSMEM_offset_0_alias, 0, 64
	.other		__nv_reservedSMEM_offset_0_alias,@"STO_CUDA_RESERVED_SHARED STV_DEFAULT"
__nv_reservedSMEM_offset_0_alias:
	.zero		0
	.zero		64


//--------------------- .nv.constant0._Z12reduceKernelPjS_j --------------------------
	.section	.nv.constant0._Z12reduceKernelPjS_j,"a",@progbits
	.sectionflags	@""
	.align	4
.nv.constant0._Z12reduceKernelPjS_j:
	.zero		916


//--------------------- SYMBOLS --------------------------

	.type		.nv.reservedSmem.offset0,@object
	.size		.nv.reservedSmem.offset0,0x4
	.type		.nv.reservedSmem.cap,@object
	.size		.nv.reservedSmem.cap,0x4
